//
// Generated by NVIDIA NVVM Compiler
//
// Compiler Build ID: CL-36424714
// Cuda compilation tools, release 13.0, V13.0.88
// Based on NVVM 20.0.0
//

.version 9.0
.target sm_100
.address_size 64

	// .globl	_Z12linear_floatPfPKfS1_S1_llli

.visible .entry _Z12linear_floatPfPKfS1_S1_llli(
	.param .u64 .ptr .align 1 _Z12linear_floatPfPKfS1_S1_llli_param_0,
	.param .u64 .ptr .align 1 _Z12linear_floatPfPKfS1_S1_llli_param_1,
	.param .u64 .ptr .align 1 _Z12linear_floatPfPKfS1_S1_llli_param_2,
	.param .u64 .ptr .align 1 _Z12linear_floatPfPKfS1_S1_llli_param_3,
	.param .u64 _Z12linear_floatPfPKfS1_S1_llli_param_4,
	.param .u64 _Z12linear_floatPfPKfS1_S1_llli_param_5,
	.param .u64 _Z12linear_floatPfPKfS1_S1_llli_param_6,
	.param .u32 _Z12linear_floatPfPKfS1_S1_llli_param_7
)
{
	.reg .pred 	%p<15>;
	.reg .b32 	%r<15>;
	.reg .b32 	%f<67>;
	.reg .b64 	%rd<118>;

	ld.param.u64 	%rd27, [_Z12linear_floatPfPKfS1_S1_llli_param_0];
	ld.param.u64 	%rd28, [_Z12linear_floatPfPKfS1_S1_llli_param_1];
	ld.param.u64 	%rd29, [_Z12linear_floatPfPKfS1_S1_llli_param_2];
	ld.param.u64 	%rd30, [_Z12linear_floatPfPKfS1_S1_llli_param_3];
	ld.param.u64 	%rd25, [_Z12linear_floatPfPKfS1_S1_llli_param_5];
	ld.param.u64 	%rd26, [_Z12linear_floatPfPKfS1_S1_llli_param_6];
	ld.param.u32 	%r6, [_Z12linear_floatPfPKfS1_S1_llli_param_7];
	cvta.to.global.u64 	%rd1, %rd29;
	cvta.to.global.u64 	%rd2, %rd28;
	cvta.to.global.u64 	%rd3, %rd27;
	cvta.to.global.u64 	%rd4, %rd30;
	mov.u32 	%r7, %tid.x;
	mul.lo.s32 	%r1, %r6, %r7;
	setp.lt.s32 	%p1, %r6, 1;
	@%p1 bra 	$L__BB0_19;
	mov.u32 	%r8, %ctaid.x;
	setp.gt.s64 	%p2, %rd25, 0;
	cvt.u64.u32 	%rd31, %r8;
	mul.lo.s64 	%rd5, %rd25, %rd31;
	cvt.u64.u32 	%rd32, %r1;
	mad.lo.s64 	%rd6, %rd26, %rd31, %rd32;
	@%p2 bra 	$L__BB0_5;
	mov.b32 	%r14, 0;
$L__BB0_3:
	add.s32 	%r10, %r14, %r1;
	cvt.u64.u32 	%rd24, %r10;
	setp.le.s64 	%p3, %rd26, %rd24;
	@%p3 bra 	$L__BB0_19;
	shl.b64 	%rd33, %rd24, 2;
	add.s64 	%rd34, %rd4, %rd33;
	ld.global.f32 	%f14, [%rd34];
	cvt.u64.u32 	%rd35, %r14;
	add.s64 	%rd36, %rd6, %rd35;
	shl.b64 	%rd37, %rd36, 2;
	add.s64 	%rd38, %rd3, %rd37;
	st.global.f32 	[%rd38], %f14;
	add.s32 	%r14, %r14, 1;
	setp.ne.s32 	%p4, %r14, %r6;
	@%p4 bra 	$L__BB0_3;
	bra.uni 	$L__BB0_19;
$L__BB0_5:
	and.b64  	%rd7, %rd25, 7;
	and.b64  	%rd8, %rd25, 9223372036854775800;
	shl.b64 	%rd9, %rd26, 5;
	mov.b32 	%r13, 0;
$L__BB0_6:
	add.s32 	%r12, %r13, %r1;
	cvt.u64.u32 	%rd10, %r12;
	setp.le.s64 	%p5, %rd26, %rd10;
	@%p5 bra 	$L__BB0_19;
	setp.lt.u64 	%p6, %rd25, 8;
	shl.b64 	%rd40, %rd10, 2;
	add.s64 	%rd41, %rd4, %rd40;
	ld.global.f32 	%f66, [%rd41];
	mov.b64 	%rd116, 0;
	@%p6 bra 	$L__BB0_10;
	shl.b64 	%rd42, %rd5, 2;
	add.s64 	%rd43, %rd42, %rd2;
	add.s64 	%rd112, %rd43, 16;
	shl.b64 	%rd44, %rd10, 2;
	add.s64 	%rd113, %rd1, %rd44;
	mov.u64 	%rd114, %rd8;
$L__BB0_9:
	.pragma "nounroll";
	ld.global.f32 	%f16, [%rd112+-16];
	ld.global.f32 	%f17, [%rd113];
	fma.rn.f32 	%f18, %f16, %f17, %f66;
	ld.global.f32 	%f19, [%rd112+-12];
	shl.b64 	%rd45, %rd26, 2;
	add.s64 	%rd46, %rd113, %rd45;
	ld.global.f32 	%f20, [%rd46];
	fma.rn.f32 	%f21, %f19, %f20, %f18;
	ld.global.f32 	%f22, [%rd112+-8];
	add.s64 	%rd47, %rd46, %rd45;
	ld.global.f32 	%f23, [%rd47];
	fma.rn.f32 	%f24, %f22, %f23, %f21;
	ld.global.f32 	%f25, [%rd112+-4];
	add.s64 	%rd48, %rd47, %rd45;
	ld.global.f32 	%f26, [%rd48];
	fma.rn.f32 	%f27, %f25, %f26, %f24;
	ld.global.f32 	%f28, [%rd112];
	add.s64 	%rd49, %rd48, %rd45;
	ld.global.f32 	%f29, [%rd49];
	fma.rn.f32 	%f30, %f28, %f29, %f27;
	ld.global.f32 	%f31, [%rd112+4];
	add.s64 	%rd50, %rd49, %rd45;
	ld.global.f32 	%f32, [%rd50];
	fma.rn.f32 	%f33, %f31, %f32, %f30;
	ld.global.f32 	%f34, [%rd112+8];
	add.s64 	%rd51, %rd50, %rd45;
	ld.global.f32 	%f35, [%rd51];
	fma.rn.f32 	%f36, %f34, %f35, %f33;
	ld.global.f32 	%f37, [%rd112+12];
	add.s64 	%rd52, %rd51, %rd45;
	ld.global.f32 	%f38, [%rd52];
	fma.rn.f32 	%f66, %f37, %f38, %f36;
	add.s64 	%rd114, %rd114, -8;
	add.s64 	%rd113, %rd113, %rd9;
	add.s64 	%rd112, %rd112, 32;
	setp.ne.s64 	%p7, %rd114, 0;
	mov.u64 	%rd116, %rd8;
	@%p7 bra 	$L__BB0_9;
$L__BB0_10:
	setp.eq.s64 	%p8, %rd7, 0;
	@%p8 bra 	$L__BB0_18;
	add.s64 	%rd53, %rd7, -1;
	setp.lt.u64 	%p9, %rd53, 3;
	@%p9 bra 	$L__BB0_13;
	add.s64 	%rd54, %rd116, %rd5;
	shl.b64 	%rd55, %rd54, 2;
	add.s64 	%rd56, %rd2, %rd55;
	ld.global.f32 	%f40, [%rd56];
	mad.lo.s64 	%rd57, %rd116, %rd26, %rd10;
	shl.b64 	%rd58, %rd57, 2;
	add.s64 	%rd59, %rd1, %rd58;
	ld.global.f32 	%f41, [%rd59];
	fma.rn.f32 	%f42, %f40, %f41, %f66;
	add.s64 	%rd60, %rd116, 1;
	and.b64  	%rd61, %rd60, 4294967295;
	add.s64 	%rd62, %rd61, %rd5;
	shl.b64 	%rd63, %rd62, 2;
	add.s64 	%rd64, %rd2, %rd63;
	ld.global.f32 	%f43, [%rd64];
	mad.lo.s64 	%rd65, %rd61, %rd26, %rd10;
	shl.b64 	%rd66, %rd65, 2;
	add.s64 	%rd67, %rd1, %rd66;
	ld.global.f32 	%f44, [%rd67];
	fma.rn.f32 	%f45, %f43, %f44, %f42;
	add.s64 	%rd68, %rd116, 2;
	and.b64  	%rd69, %rd68, 4294967295;
	add.s64 	%rd70, %rd69, %rd5;
	shl.b64 	%rd71, %rd70, 2;
	add.s64 	%rd72, %rd2, %rd71;
	ld.global.f32 	%f46, [%rd72];
	mad.lo.s64 	%rd73, %rd69, %rd26, %rd10;
	shl.b64 	%rd74, %rd73, 2;
	add.s64 	%rd75, %rd1, %rd74;
	ld.global.f32 	%f47, [%rd75];
	fma.rn.f32 	%f48, %f46, %f47, %f45;
	add.s64 	%rd76, %rd116, 3;
	and.b64  	%rd77, %rd76, 4294967295;
	add.s64 	%rd78, %rd77, %rd5;
	shl.b64 	%rd79, %rd78, 2;
	add.s64 	%rd80, %rd2, %rd79;
	ld.global.f32 	%f49, [%rd80];
	mad.lo.s64 	%rd81, %rd77, %rd26, %rd10;
	shl.b64 	%rd82, %rd81, 2;
	add.s64 	%rd83, %rd1, %rd82;
	ld.global.f32 	%f50, [%rd83];
	fma.rn.f32 	%f66, %f49, %f50, %f48;
	add.s64 	%rd84, %rd116, 4;
	and.b64  	%rd116, %rd84, 4294967295;
$L__BB0_13:
	and.b64  	%rd85, %rd25, 3;
	setp.eq.s64 	%p10, %rd85, 0;
	@%p10 bra 	$L__BB0_18;
	setp.eq.s64 	%p11, %rd85, 1;
	@%p11 bra 	$L__BB0_16;
	add.s64 	%rd86, %rd116, %rd5;
	shl.b64 	%rd87, %rd86, 2;
	add.s64 	%rd88, %rd2, %rd87;
	ld.global.f32 	%f52, [%rd88];
	mad.lo.s64 	%rd89, %rd116, %rd26, %rd10;
	shl.b64 	%rd90, %rd89, 2;
	add.s64 	%rd91, %rd1, %rd90;
	ld.global.f32 	%f53, [%rd91];
	fma.rn.f32 	%f54, %f52, %f53, %f66;
	add.s64 	%rd92, %rd116, 1;
	and.b64  	%rd93, %rd92, 4294967295;
	add.s64 	%rd94, %rd93, %rd5;
	shl.b64 	%rd95, %rd94, 2;
	add.s64 	%rd96, %rd2, %rd95;
	ld.global.f32 	%f55, [%rd96];
	mad.lo.s64 	%rd97, %rd93, %rd26, %rd10;
	shl.b64 	%rd98, %rd97, 2;
	add.s64 	%rd99, %rd1, %rd98;
	ld.global.f32 	%f56, [%rd99];
	fma.rn.f32 	%f66, %f55, %f56, %f54;
	add.s64 	%rd100, %rd116, 2;
	and.b64  	%rd116, %rd100, 4294967295;
$L__BB0_16:
	and.b64  	%rd101, %rd25, 1;
	setp.eq.b64 	%p12, %rd101, 1;
	not.pred 	%p13, %p12;
	@%p13 bra 	$L__BB0_18;
	add.s64 	%rd102, %rd116, %rd5;
	shl.b64 	%rd103, %rd102, 2;
	add.s64 	%rd104, %rd2, %rd103;
	ld.global.f32 	%f57, [%rd104];
	mad.lo.s64 	%rd105, %rd116, %rd26, %rd10;
	shl.b64 	%rd106, %rd105, 2;
	add.s64 	%rd107, %rd1, %rd106;
	ld.global.f32 	%f58, [%rd107];
	fma.rn.f32 	%f66, %f57, %f58, %f66;
$L__BB0_18:
	cvt.u64.u32 	%rd108, %r13;
	add.s64 	%rd109, %rd6, %rd108;
	shl.b64 	%rd110, %rd109, 2;
	add.s64 	%rd111, %rd3, %rd110;
	st.global.f32 	[%rd111], %f66;
	add.s32 	%r13, %r13, 1;
	setp.eq.s32 	%p14, %r13, %r6;
	@%p14 bra 	$L__BB0_19;
	bra.uni 	$L__BB0_6;
$L__BB0_19:
	ret;

}


// ===== COMPILED SASS (sm_100) =====

	.target	sm_100

	.elftype	@"ET_EXEC"


//--------------------- .note.nv.tkinfo           --------------------------
	.section	.note.nv.tkinfo,"",@"SHT_NOTE"
	.sectionflags	@"SHF_NOTE_NV_TKINFO"
	.tkinfo
        /*0018*/ 	.word	0x00000002
        /*0030*/ 	.string	""
        /*0030*/ 	.string	"ptxas"
        /*0030*/ 	.string	"Cuda compilation tools, release 13.0, V13.0.88"
        /*0030*/ 	.string	"Build cuda_13.0.r13.0/compiler.36424714_0"
        /*0030*/ 	.string	"-arch sm_100 -m 64 "



//--------------------- .note.nv.cuinfo           --------------------------
	.section	.note.nv.cuinfo,"",@"SHT_NOTE"
	.sectionflags	@"SHF_NOTE_NV_CUINFO"
        /*0018*/ 	.short	0x0002
        /*001a*/ 	.short	0x0064
        /*001c*/ 	.short	0x0082
	.zero		2


//--------------------- .nv.info                  --------------------------
	.section	.nv.info,"",@"SHT_CUDA_INFO"
	.align	4


	//----- nvinfo : EIATTR_REGCOUNT
	.align		4
        /*0000*/ 	.byte	0x04, 0x2f
        /*0002*/ 	.short	(.L_1 - .L_0)
	.align		4
.L_0:
        /*0004*/ 	.word	index@(_Z12linear_floatPfPKfS1_S1_llli)
        /*0008*/ 	.word	0x00000028


	//----- nvinfo : EIATTR_FRAME_SIZE
	.align		4
.L_1:
        /*000c*/ 	.byte	0x04, 0x11
        /*000e*/ 	.short	(.L_3 - .L_2)
	.align		4
.L_2:
        /*0010*/ 	.word	index@(_Z12linear_floatPfPKfS1_S1_llli)
        /*0014*/ 	.word	0x00000000


	//----- nvinfo : EIATTR_MIN_STACK_SIZE
	.align		4
.L_3:
        /*0018*/ 	.byte	0x04, 0x12
        /*001a*/ 	.short	(.L_5 - .L_4)
	.align		4
.L_4:
        /*001c*/ 	.word	index@(_Z12linear_floatPfPKfS1_S1_llli)
        /*0020*/ 	.word	0x00000000
.L_5:


//--------------------- .nv.compat                --------------------------
	.section	.nv.compat,"",@"SHT_CUDA_COMPAT_INFO"
	.align	4
        /*0000*/ 	.byte	0x02, 0x09, 0x00, 0x00, 0x02, 0x02, 0x01, 0x00, 0x02, 0x05, 0x05, 0x00, 0x03, 0x07, 0x01, 0x01
        /*0010*/ 	.byte	0x02, 0x03, 0x00, 0x00, 0x02, 0x06, 0x01, 0x00, 0x04, 0x0b, 0x08, 0x00, 0x09, 0x00, 0x00, 0x00
        /*0020*/ 	.byte	0x00, 0x00, 0x00, 0x00


//--------------------- .nv.info._Z12linear_floatPfPKfS1_S1_llli --------------------------
	.section	.nv.info._Z12linear_floatPfPKfS1_S1_llli,"",@"SHT_CUDA_INFO"
	.sectionflags	@""
	.align	4


	//----- nvinfo : EIATTR_CUDA_API_VERSION
	.align		4
        /*0000*/ 	.byte	0x04, 0x37
        /*0002*/ 	.short	(.L_7 - .L_6)
.L_6:
        /*0004*/ 	.word	0x00000082


	//----- nvinfo : EIATTR_KPARAM_INFO
	.align		4
.L_7:
        /*0008*/ 	.byte	0x04, 0x17
        /*000a*/ 	.short	(.L_9 - .L_8)
.L_8:
        /*000c*/ 	.word	0x00000000
        /*0010*/ 	.short	0x0007
        /*0012*/ 	.short	0x0038
        /*0014*/ 	.byte	0x00, 0xf0, 0x11, 0x00


	//----- nvinfo : EIATTR_KPARAM_INFO
	.align		4
.L_9:
        /*0018*/ 	.byte	0x04, 0x17
        /*001a*/ 	.short	(.L_11 - .L_10)
.L_10:
        /*001c*/ 	.word	0x00000000
        /*0020*/ 	.short	0x0006
        /*0022*/ 	.short	0x0030
        /*0024*/ 	.byte	0x00, 0xf0, 0x21, 0x00


	//----- nvinfo : EIATTR_KPARAM_INFO
	.align		4
.L_11:
        /*0028*/ 	.byte	0x04, 0x17
        /*002a*/ 	.short	(.L_13 - .L_12)
.L_12:
        /*002c*/ 	.word	0x00000000
        /*0030*/ 	.short	0x0005
        /*0032*/ 	.short	0x0028
        /*0034*/ 	.byte	0x00, 0xf0, 0x21, 0x00


	//----- nvinfo : EIATTR_KPARAM_INFO
	.align		4
.L_13:
        /*0038*/ 	.byte	0x04, 0x17
        /*003a*/ 	.short	(.L_15 - .L_14)
.L_14:
        /*003c*/ 	.word	0x00000000
        /*0040*/ 	.short	0x0004
        /*0042*/ 	.short	0x0020
        /*0044*/ 	.byte	0x00, 0xf0, 0x21, 0x00


	//----- nvinfo : EIATTR_KPARAM_INFO
	.align		4
.L_15:
        /*0048*/ 	.byte	0x04, 0x17
        /*004a*/ 	.short	(.L_17 - .L_16)
.L_16:
        /*004c*/ 	.word	0x00000000
        /*0050*/ 	.short	0x0003
        /*0052*/ 	.short	0x0018
        /*0054*/ 	.byte	0x00, 0xf5, 0x21, 0x00


	//----- nvinfo : EIATTR_KPARAM_INFO
	.align		4
.L_17:
        /*0058*/ 	.byte	0x04, 0x17
        /*005a*/ 	.short	(.L_19 - .L_18)
.L_18:
        /*005c*/ 	.word	0x00000000
        /*0060*/ 	.short	0x0002
        /*0062*/ 	.short	0x0010
        /*0064*/ 	.byte	0x00, 0xf5, 0x21, 0x00


	//----- nvinfo : EIATTR_KPARAM_INFO
	.align		4
.L_19:
        /*0068*/ 	.byte	0x04, 0x17
        /*006a*/ 	.short	(.L_21 - .L_20)
.L_20:
        /*006c*/ 	.word	0x00000000
        /*0070*/ 	.short	0x0001
        /*0072*/ 	.short	0x0008
        /*0074*/ 	.byte	0x00, 0xf5, 0x21, 0x00


	//----- nvinfo : EIATTR_KPARAM_INFO
	.align		4
.L_21:
        /*0078*/ 	.byte	0x04, 0x17
        /*007a*/ 	.short	(.L_23 - .L_22)
.L_22:
        /*007c*/ 	.word	0x00000000
        /*0080*/ 	.short	0x0000
        /*0082*/ 	.short	0x0000
        /*0084*/ 	.byte	0x00, 0xf5, 0x21, 0x00


	//----- nvinfo : EIATTR_SPARSE_MMA_MASK
	.align		4
.L_23:
        /*0088*/ 	.byte	0x03, 0x50
        /*008a*/ 	.short	0x0000


	//----- nvinfo : EIATTR_MAXREG_COUNT
	.align		4
        /*008c*/ 	.byte	0x03, 0x1b
        /*008e*/ 	.short	0x00ff


	//----- nvinfo : EIATTR_MERCURY_ISA_VERSION
	.align		4
        /*0090*/ 	.byte	0x03, 0x5f
        /*0092*/ 	.short	0x0101


	//----- nvinfo : EIATTR_VRC_CTA_INIT_COUNT
	.align		4
        /*0094*/ 	.byte	0x02, 0x4a
	.zero		1
	.zero		1


	//----- nvinfo : EIATTR_EXIT_INSTR_OFFSETS
	.align		4
        /*0098*/ 	.byte	0x04, 0x1c
        /*009a*/ 	.short	(.L_25 - .L_24)


	//   ....[0]....
.L_24:
        /*009c*/ 	.word	0x00000040


	//   ....[1]....
        /*00a0*/ 	.word	0x000001a0


	//   ....[2]....
        /*00a4*/ 	.word	0x00000260


	//   ....[3]....
        /*00a8*/ 	.word	0x00000290


	//   ....[4]....
        /*00ac*/ 	.word	0x00001090


	//   ....[5]....
        /*00b0*/ 	.word	0x000010f0


	//----- nvinfo : EIATTR_CRS_STACK_SIZE
	.align		4
.L_25:
        /*00b4*/ 	.byte	0x04, 0x1e
        /*00b6*/ 	.short	(.L_27 - .L_26)
.L_26:
        /*00b8*/ 	.word	0x00000000


	//----- nvinfo : EIATTR_CBANK_PARAM_SIZE
	.align		4
.L_27:
        /*00bc*/ 	.byte	0x03, 0x19
        /*00be*/ 	.short	0x003c


	//----- nvinfo : EIATTR_PARAM_CBANK
	.align		4
        /*00c0*/ 	.byte	0x04, 0x0a
        /*00c2*/ 	.short	(.L_29 - .L_28)
	.align		4
.L_28:
        /*00c4*/ 	.word	index@(.nv.constant0._Z12linear_floatPfPKfS1_S1_llli)
        /*00c8*/ 	.short	0x0380
        /*00ca*/ 	.short	0x003c


	//----- nvinfo : EIATTR_SW_WAR
	.align		4
.L_29:
        /*00cc*/ 	.byte	0x04, 0x36
        /*00ce*/ 	.short	(.L_31 - .L_30)
.L_30:
        /*00d0*/ 	.word	0x00000008
.L_31:


//--------------------- .nv.callgraph             --------------------------
	.section	.nv.callgraph,"",@"SHT_CUDA_CALLGRAPH"
	.align	4
	.sectionentsize	8
	.align		4
        /*0000*/ 	.word	0x00000000
	.align		4
        /*0004*/ 	.word	0xffffffff
	.align		4
        /*0008*/ 	.word	0x00000000
	.align		4
        /*000c*/ 	.word	0xfffffffe
	.align		4
        /*0010*/ 	.word	0x00000000
	.align		4
        /*0014*/ 	.word	0xfffffffd
	.align		4
        /*0018*/ 	.word	0x00000000
	.align		4
        /*001c*/ 	.word	0xfffffffc


//--------------------- .text._Z12linear_floatPfPKfS1_S1_llli --------------------------
	.section	.text._Z12linear_floatPfPKfS1_S1_llli,"ax",@progbits
	.align	128
        .global         _Z12linear_floatPfPKfS1_S1_llli
        .type           _Z12linear_floatPfPKfS1_S1_llli,@function
        .size           _Z12linear_floatPfPKfS1_S1_llli,(.L_x_9 - _Z12linear_floatPfPKfS1_S1_llli)
        .other          _Z12linear_floatPfPKfS1_S1_llli,@"STO_CUDA_ENTRY STV_DEFAULT"
_Z12linear_floatPfPKfS1_S1_llli:
.text._Z12linear_floatPfPKfS1_S1_llli:
[----:B------:R-:W-:Y:S08]  /*0000*/  LDC R1, c[0x0][0x37c] ;  /* 0x0000df00ff017b82 */ /* 0x000ff00000000800 */
[----:B------:R-:W0:Y:S01]  /*0010*/  LDC R13, c[0x0][0x3b8] ;  /* 0x0000ee00ff0d7b82 */ /* 0x000e220000000800 */
[----:B------:R-:W1:Y:S01]  /*0020*/  S2R R12, SR_TID.X ;  /* 0x00000000000c7919 */ /* 0x000e620000002100 */
[----:B0-----:R-:W-:-:S13]  /*0030*/  ISETP.GE.AND P0, PT, R13, 0x1, PT ;  /* 0x000000010d00780c */ /* 0x001fda0003f06270 */
[----:B-1----:R-:W-:Y:S05]  /*0040*/  @!P0 EXIT ;  /* 0x000000000000894d */ /* 0x002fea0003800000 */
[----:B------:R-:W0:Y:S01]  /*0050*/  LDC.64 R10, c[0x0][0x3a8] ;  /* 0x0000ea00ff0a7b82 */ /* 0x000e220000000a00 */
[----:B------:R-:W-:Y:S01]  /*0060*/  IMAD R12, R12, R13, RZ ;  /* 0x0000000d0c0c7224 */ /* 0x000fe200078e02ff */
[----:B------:R-:W1:Y:S01]  /*0070*/  LDCU.64 UR6, c[0x0][0x358] ;  /* 0x00006b00ff0677ac */ /* 0x000e620008000a00 */
[----:B------:R-:W-:-:S05]  /*0080*/  IMAD.MOV.U32 R13, RZ, RZ, RZ ;  /* 0x000000ffff0d7224 */ /* 0x000fca00078e00ff */
[----:B------:R-:W2:Y:S08]  /*0090*/  S2UR UR4, SR_CTAID.X ;  /* 0x00000000000479c3 */ /* 0x000eb00000002500 */
[----:B------:R-:W3:Y:S01]  /*00a0*/  LDC.64 R8, c[0x0][0x3b0] ;  /* 0x0000ec00ff087b82 */ /* 0x000ee20000000a00 */
[----:B0-----:R-:W-:-:S04]  /*00b0*/  ISETP.GT.U32.AND P0, PT, R10, RZ, PT ;  /* 0x000000ff0a00720c */ /* 0x001fc80003f04070 */
[----:B------:R-:W-:Y:S01]  /*00c0*/  ISETP.GT.AND.EX P0, PT, R11, RZ, PT, P0 ;  /* 0x000000ff0b00720c */ /* 0x000fe20003f04300 */
[----:B--2---:R-:W-:-:S04]  /*00d0*/  IMAD.WIDE.U32 R14, R10, UR4, RZ ;  /* 0x000000040a0e7c25 */ /* 0x004fc8000f8e00ff */
[----:B------:R-:W-:Y:S02]  /*00e0*/  IMAD R6, R11, UR4, R15 ;  /* 0x000000040b067c24 */ /* 0x000fe4000f8e020f */
[----:B---3--:R-:W-:-:S04]  /*00f0*/  IMAD.WIDE.U32 R16, R8, UR4, R12 ;  /* 0x0000000408107c25 */ /* 0x008fc8000f8e000c */
[----:B------:R-:W-:Y:S02]  /*0100*/  IMAD R4, R9, UR4, R17 ;  /* 0x0000000409047c24 */ /* 0x000fe4000f8e0211 */
[----:B-1----:R-:W-:Y:S05]  /*0110*/  @P0 BRA `(.L_x_0) ;  /* 0x0000000000540947 */ /* 0x002fea0003800000 */
[----:B------:R-:W0:Y:S01]  /*0120*/  LDCU UR5, c[0x0][0x3b8] ;  /* 0x00007700ff0577ac */ /* 0x000e220008000800 */
[----:B------:R-:W1:Y:S01]  /*0130*/  LDCU.64 UR12, c[0x0][0x3b0] ;  /* 0x00007600ff0c77ac */ /* 0x000e620008000a00 */
[----:B------:R-:W2:Y:S01]  /*0140*/  LDCU.64 UR8, c[0x0][0x398] ;  /* 0x00007300ff0877ac */ /* 0x000ea20008000a00 */
[----:B------:R-:W3:Y:S01]  /*0150*/  LDCU.64 UR10, c[0x0][0x380] ;  /* 0x00007000ff0a77ac */ /* 0x000ee20008000a00 */
[----:B------:R-:W-:-:S05]  /*0160*/  UMOV UR4, URZ ;  /* 0x000000ff00047c82 */ /* 0x000fca0008000000 */
.L_x_1:
[----:B------:R-:W-:-:S05]  /*0170*/  VIADD R0, R12, UR4 ;  /* 0x000000040c007c36 */ /* 0x000fca0008000000 */
[----:B-1----:R-:W-:-:S04]  /*0180*/  ISETP.GE.U32.AND P0, PT, R0, UR12, PT ;  /* 0x0000000c00007c0c */ /* 0x002fc8000bf06070 */
[----:B------:R-:W-:-:S13]  /*0190*/  ISETP.GE.AND.EX P0, PT, RZ, UR13, PT, P0 ;  /* 0x0000000dff007c0c */ /* 0x000fda000bf06300 */
[----:B0-234-:R-:W-:Y:S05]  /*01a0*/  @P0 EXIT ;  /* 0x000000000000094d */ /* 0x01dfea0003800000 */
[----:B------:R-:W-:-:S04]  /*01b0*/  LEA R2, P0, R0, UR8, 0x2 ;  /* 0x0000000800027c11 */ /* 0x000fc8000f8010ff */
[----:B------:R-:W-:-:S06]  /*01c0*/  LEA.HI.X R3, R0, UR9, RZ, 0x2, P0 ;  /* 0x0000000900037c11 */ /* 0x000fcc00080f14ff */
[----:B------:R-:W2:Y:S01]  /*01d0*/  LDG.E R3, desc[UR6][R2.64] ;  /* 0x0000000602037981 */ /* 0x000ea2000c1e1900 */
[----:B------:R-:W-:Y:S01]  /*01e0*/  IADD3 R0, P0, PT, R16, UR4, RZ ;  /* 0x0000000410007c10 */ /* 0x000fe2000ff1e0ff */
[----:B------:R-:W-:-:S04]  /*01f0*/  UIADD3 UR4, UPT, UPT, UR4, 0x1, URZ ;  /* 0x0000000104047890 */ /* 0x000fc8000fffe0ff */
[----:B------:R-:W-:Y:S01]  /*0200*/  IMAD.X R5, RZ, RZ, R4, P0 ;  /* 0x000000ffff057224 */ /* 0x000fe200000e0604 */
[----:B------:R-:W-:Y:S01]  /*0210*/  LEA R6, P0, R0, UR10, 0x2 ;  /* 0x0000000a00067c11 */ /* 0x000fe2000f8010ff */
[----:B------:R-:W-:-:S03]  /*0220*/  UISETP.NE.AND UP0, UPT, UR4, UR5, UPT ;  /* 0x000000050400728c */ /* 0x000fc6000bf05270 */
[----:B------:R-:W-:-:S05]  /*0230*/  LEA.HI.X R7, R0, UR11, R5, 0x2, P0 ;  /* 0x0000000b00077c11 */ /* 0x000fca00080f1405 */
[----:B--2---:R4:W-:Y:S01]  /*0240*/  STG.E desc[UR6][R6.64], R3 ;  /* 0x0000000306007986 */ /* 0x0049e2000c101906 */
[----:B------:R-:W-:Y:S05]  /*0250*/  BRA.U UP0, `(.L_x_1) ;  /* 0xfffffffd00c47547 */ /* 0x000fea000b83ffff */
[----:B------:R-:W-:Y:S05]  /*0260*/  EXIT ;  /* 0x000000000000794d */ /* 0x000fea0003800000 */
.L_x_0:
[----:B------:R-:W-:-:S04]  /*0270*/  ISETP.GE.U32.AND P0, PT, R12, R8, PT ;  /* 0x000000080c00720c */ /* 0x000fc80003f06070 */
[----:B------:R-:W-:-:S13]  /*0280*/  ISETP.GE.AND.EX P0, PT, RZ, R9, PT, P0 ;  /* 0x00000009ff00720c */ /* 0x000fda0003f06300 */
[----:B------:R-:W-:Y:S05]  /*0290*/  @P0 EXIT ;  /* 0x000000000000094d */ /* 0x000fea0003800000 */
[C---:B------:R-:W-:Y:S01]  /*02a0*/  LOP3.LUT R2, R10.reuse, 0x7, RZ, 0xc0, !PT ;  /* 0x000000070a027812 */ /* 0x040fe200078ec0ff */
[----:B------:R-:W-:Y:S01]  /*02b0*/  IMAD.MOV.U32 R7, RZ, RZ, RZ ;  /* 0x000000ffff077224 */ /* 0x000fe200078e00ff */
[----:B------:R-:W-:Y:S01]  /*02c0*/  LOP3.LUT R0, R10, 0xfffffff8, RZ, 0xc0, !PT ;  /* 0xfffffff80a007812 */ /* 0x000fe200078ec0ff */
[----:B------:R-:W-:Y:S01]  /*02d0*/  IMAD.MOV.U32 R10, RZ, RZ, R12 ;  /* 0x000000ffff0a7224 */ /* 0x000fe200078e000c */
[----:B------:R-:W-:Y:S02]  /*02e0*/  LOP3.LUT R3, R11, 0x7fffffff, RZ, 0xc0, !PT ;  /* 0x7fffffff0b037812 */ /* 0x000fe400078ec0ff */
[----:B------:R-:W-:-:S07]  /*02f0*/  SHF.L.U64.HI R9, R8, 0x5, R9 ;  /* 0x0000000508097819 */ /* 0x000fce0000010209 */
.L_x_7:
[----:B------:R-:W0:Y:S01]  /*0300*/  LDCU.64 UR4, c[0x0][0x398] ;  /* 0x00007300ff0477ac */ /* 0x000e220008000a00 */
[----:B------:R-:W-:Y:S01]  /*0310*/  IMAD.MOV.U32 R5, RZ, RZ, RZ ;  /* 0x000000ffff057224 */ /* 0x000fe200078e00ff */
[----:B------:R-:W1:Y:S01]  /*0320*/  LDC.64 R18, c[0x0][0x3a8] ;  /* 0x0000ea00ff127b82 */ /* 0x000e620000000a00 */
[----:B0-----:R-:W-:-:S04]  /*0330*/  LEA R28, P0, R10, UR4, 0x2 ;  /* 0x000000040a1c7c11 */ /* 0x001fc8000f8010ff */
[----:B------:R-:W-:-:S05]  /*0340*/  LEA.HI.X R29, R10, UR5, R5, 0x2, P0 ;  /* 0x000000050a1d7c11 */ /* 0x000fca00080f1405 */
[----:B------:R0:W5:Y:S01]  /*0350*/  LDG.E R28, desc[UR6][R28.64] ;  /* 0x000000061c1c7981 */ /* 0x000162000c1e1900 */
[----:B-1----:R-:W-:Y:S01]  /*0360*/  ISETP.GE.U32.AND P0, PT, R18, 0x8, PT ;  /* 0x000000081200780c */ /* 0x002fe20003f06070 */
[----:B------:R-:W-:-:S03]  /*0370*/  IMAD.MOV.U32 R11, RZ, RZ, RZ ;  /* 0x000000ffff0b7224 */ /* 0x000fc600078e00ff */
[----:B------:R-:W-:Y:S01]  /*0380*/  ISETP.GE.U32.AND.EX P0, PT, R19, RZ, PT, P0 ;  /* 0x000000ff1300720c */ /* 0x000fe20003f06100 */
[----:B------:R-:W-:-:S12]  /*0390*/  IMAD.MOV.U32 R19, RZ, RZ, RZ ;  /* 0x000000ffff137224 */ /* 0x000fd800078e00ff */
[----:B0-----:R-:W-:Y:S05]  /*03a0*/  @!P0 BRA `(.L_x_2) ;  /* 0x0000000400048947 */ /* 0x001fea0003800000 */
[----:B------:R-:W0:Y:S01]  /*03b0*/  LDC.64 R20, c[0x0][0x388] ;  /* 0x0000e200ff147b82 */ /* 0x000e220000000a00 */
[----:B------:R-:W1:Y:S01]  /*03c0*/  LDCU.64 UR4, c[0x0][0x390] ;  /* 0x00007200ff0477ac */ /* 0x000e620008000a00 */
[----:B------:R-:W-:Y:S02]  /*03d0*/  IMAD.MOV.U32 R33, RZ, RZ, R0 ;  /* 0x000000ffff217224 */ /* 0x000fe400078e0000 */
[----:B------:R-:W-:-:S04]  /*03e0*/  IMAD.MOV.U32 R32, RZ, RZ, R3 ;  /* 0x000000ffff207224 */ /* 0x000fc800078e0003 */
[----:B------:R-:W2:Y:S01]  /*03f0*/  LDC.64 R22, c[0x0][0x3b0] ;  /* 0x0000ec00ff167b82 */ /* 0x000ea20000000a00 */
[----:B-1----:R-:W-:-:S04]  /*0400*/  LEA R11, P1, R10, UR4, 0x2 ;  /* 0x000000040a0b7c11 */ /* 0x002fc8000f8210ff */
[----:B------:R-:W-:Y:S02]  /*0410*/  LEA.HI.X R30, R10, UR5, R5, 0x2, P1 ;  /* 0x000000050a1e7c11 */ /* 0x000fe400088f1405 */
[----:B0-----:R-:W-:-:S04]  /*0420*/  LEA R20, P0, R14, R20, 0x2 ;  /* 0x000000140e147211 */ /* 0x001fc800078010ff */
[----:B------:R-:W-:Y:S02]  /*0430*/  IADD3 R24, P1, PT, R20, 0x10, RZ ;  /* 0x0000001014187810 */ /* 0x000fe40007f3e0ff */
[----:B------:R-:W-:Y:S01]  /*0440*/  LEA.HI.X R21, R14, R21, R6, 0x2, P0 ;  /* 0x000000150e157211 */ /* 0x000fe200000f1406 */
[C---:B--2---:R-:W-:Y:S01]  /*0450*/  IMAD.SHL.U32 R31, R22.reuse, 0x4, RZ ;  /* 0x00000004161f7824 */ /* 0x044fe200078e00ff */
[----:B------:R-:W-:-:S03]  /*0460*/  SHF.L.U64.HI R19, R22, 0x2, R23 ;  /* 0x0000000216137819 */ /* 0x000fc60000010217 */
[----:B------:R-:W-:-:S07]  /*0470*/  IMAD.X R21, RZ, RZ, R21, P1 ;  /* 0x000000ffff157224 */ /* 0x000fce00008e0615 */
.L_x_3:
[----:B------:R-:W-:Y:S02]  /*0480*/  IMAD.MOV.U32 R20, RZ, RZ, R24 ;  /* 0x000000ffff147224 */ /* 0x000fe400078e0018 */
[----:B------:R-:W-:Y:S02]  /*0490*/  IMAD.MOV.U32 R36, RZ, RZ, R11 ;  /* 0x000000ffff247224 */ /* 0x000fe400078e000b */
[----:B------:R-:W-:Y:S01]  /*04a0*/  IMAD.MOV.U32 R37, RZ, RZ, R30 ;  /* 0x000000ffff257224 */ /* 0x000fe200078e001e */
[----:B------:R-:W2:Y:S04]  /*04b0*/  LDG.E R35, desc[UR6][R20.64+-0x10] ;  /* 0xfffff00614237981 */ /* 0x000ea8000c1e1900 */
[----:B------:R-:W2:Y:S01]  /*04c0*/  LDG.E R29, desc[UR6][R36.64] ;  /* 0x00000006241d7981 */ /* 0x000ea2000c1e1900 */
[----:B------:R-:W-:-:S03]  /*04d0*/  IADD3 R24, P0, PT, R11, R31, RZ ;  /* 0x0000001f0b187210 */ /* 0x000fc60007f1e0ff */
[----:B------:R-:W3:Y:S02]  /*04e0*/  LDG.E R34, desc[UR6][R20.64+-0xc] ;  /* 0xfffff40614227981 */ /* 0x000ee4000c1e1900 */
[--C-:B------:R-:W-:Y:S01]  /*04f0*/  IMAD.X R25, R30, 0x1, R19.reuse, P0 ;  /* 0x000000011e197824 */ /* 0x100fe200000e0613 */
[-C--:B------:R-:W-:Y:S01]  /*0500*/  IADD3 R22, P0, PT, R24, R31.reuse, RZ ;  /* 0x0000001f18167210 */ /* 0x080fe20007f1e0ff */
[----:B------:R-:W4:Y:S04]  /*0510*/  LDG.E R37, desc[UR6][R20.64+-0x8] ;  /* 0xfffff80614257981 */ /* 0x000f28000c1e1900 */
[----:B------:R-:W3:Y:S01]  /*0520*/  LDG.E R24, desc[UR6][R24.64] ;  /* 0x0000000618187981 */ /* 0x000ee2000c1e1900 */
[----:B------:R-:W-:Y:S01]  /*0530*/  IMAD.X R23, R25, 0x1, R19, P0 ;  /* 0x0000000119177824 */ /* 0x000fe200000e0613 */
[----:B------:R-:W-:-:S04]  /*0540*/  IADD3 R26, P0, PT, R22, R31, RZ ;  /* 0x0000001f161a7210 */ /* 0x000fc80007f1e0ff */
[----:B------:R-:W4:Y:S01]  /*0550*/  LDG.E R22, desc[UR6][R22.64] ;  /* 0x0000000616167981 */ /* 0x000f22000c1e1900 */
[----:B------:R-:W-:-:S05]  /*0560*/  IMAD.X R27, R23, 0x1, R19, P0 ;  /* 0x00000001171b7824 */ /* 0x000fca00000e0613 */
[----:B------:R0:W4:Y:S01]  /*0570*/  LDG.E R36, desc[UR6][R26.64] ;  /* 0x000000061a247981 */ /* 0x000122000c1e1900 */
[----:B--2--5:R-:W-:-:S03]  /*0580*/  FFMA R29, R35, R29, R28 ;  /* 0x0000001d231d7223 */ /* 0x024fc6000000001c */
[----:B------:R-:W2:Y:S01]  /*0590*/  LDG.E R35, desc[UR6][R20.64+-0x4] ;  /* 0xfffffc0614237981 */ /* 0x000ea2000c1e1900 */
[----:B---3--:R-:W-:Y:S01]  /*05a0*/  FFMA R34, R34, R24, R29 ;  /* 0x0000001822227223 */ /* 0x008fe2000000001d */
[----:B------:R-:W-:-:S05]  /*05b0*/  IADD3 R24, P0, PT, R26, R31, RZ ;  /* 0x0000001f1a187210 */ /* 0x000fca0007f1e0ff */
[--C-:B------:R-:W-:Y:S01]  /*05c0*/  IMAD.X R25, R27, 0x1, R19.reuse, P0 ;  /* 0x000000011b197824 */ /* 0x100fe200000e0613 */
[-C--:B------:R-:W-:Y:S01]  /*05d0*/  IADD3 R28, P0, PT, R24, R31.reuse, RZ ;  /* 0x0000001f181c7210 */ /* 0x080fe20007f1e0ff */
[----:B----4-:R-:W-:Y:S02]  /*05e0*/  FFMA R34, R37, R22, R34 ;  /* 0x0000001625227223 */ /* 0x010fe40000000022 */
[----:B------:R-:W3:Y:S02]  /*05f0*/  LDG.E R37, desc[UR6][R20.64+0x8] ;  /* 0x0000080614257981 */ /* 0x000ee4000c1e1900 */
[--C-:B------:R-:W-:Y:S01]  /*0600*/  IMAD.X R29, R25, 0x1, R19.reuse, P0 ;  /* 0x00000001191d7824 */ /* 0x100fe200000e0613 */
[-C--:B------:R-:W-:Y:S01]  /*0610*/  IADD3 R22, P0, PT, R28, R31.reuse, RZ ;  /* 0x0000001f1c167210 */ /* 0x080fe20007f1e0ff */
[----:B------:R-:W4:Y:S04]  /*0620*/  LDG.E R24, desc[UR6][R24.64] ;  /* 0x0000000618187981 */ /* 0x000f28000c1e1900 */
[--C-:B------:R-:W-:Y:S01]  /*0630*/  IMAD.X R23, R29, 0x1, R19.reuse, P0 ;  /* 0x000000011d177824 */ /* 0x100fe200000e0613 */
[----:B0-----:R-:W-:Y:S01]  /*0640*/  IADD3 R26, P0, PT, R22, R31, RZ ;  /* 0x0000001f161a7210 */ /* 0x001fe20007f1e0ff */
[----:B------:R-:W3:Y:S04]  /*0650*/  LDG.E R28, desc[UR6][R28.64] ;  /* 0x000000061c1c7981 */ /* 0x000ee8000c1e1900 */
[----:B------:R-:W-:Y:S01]  /*0660*/  IMAD.X R27, R23, 0x1, R19, P0 ;  /* 0x00000001171b7824 */ /* 0x000fe200000e0613 */
[----:B------:R-:W3:Y:S04]  /*0670*/  LDG.E R22, desc[UR6][R22.64] ;  /* 0x0000000616167981 */ /* 0x000ee8000c1e1900 */
[----:B------:R-:W3:Y:S04]  /*0680*/  LDG.E R26, desc[UR6][R26.64] ;  /* 0x000000061a1a7981 */ /* 0x000ee8000c1e1900 */
[----:B------:R0:W3:Y:S01]  /*0690*/  LDG.E R25, desc[UR6][R20.64+0xc] ;  /* 0x00000c0614197981 */ /* 0x0000e2000c1e1900 */
[----:B--2---:R-:W-:-:S03]  /*06a0*/  FFMA R35, R35, R36, R34 ;  /* 0x0000002423237223 */ /* 0x004fc60000000022 */
[----:B------:R-:W4:Y:S04]  /*06b0*/  LDG.E R34, desc[UR6][R20.64] ;  /* 0x0000000614227981 */ /* 0x000f28000c1e1900 */
[----:B------:R-:W3:Y:S01]  /*06c0*/  LDG.E R36, desc[UR6][R20.64+0x4] ;  /* 0x0000040614247981 */ /* 0x000ee2000c1e1900 */
[----:B------:R-:W-:-:S04]  /*06d0*/  IADD3 R33, P0, PT, R33, -0x8, RZ ;  /* 0xfffffff821217810 */ /* 0x000fc80007f1e0ff */
[----:B------:R-:W-:Y:S02]  /*06e0*/  IADD3.X R32, PT, PT, R32, -0x1, RZ, P0, !PT ;  /* 0xffffffff20207810 */ /* 0x000fe400007fe4ff */
[----:B------:R-:W-:-:S04]  /*06f0*/  ISETP.NE.U32.AND P0, PT, R33, RZ, PT ;  /* 0x000000ff2100720c */ /* 0x000fc80003f05070 */
[----:B------:R-:W-:Y:S02]  /*0700*/  ISETP.NE.AND.EX P0, PT, R32, RZ, PT, P0 ;  /* 0x000000ff2000720c */ /* 0x000fe40003f05300 */
[----:B------:R-:W-:-:S05]  /*0710*/  LEA R11, P1, R8, R11, 0x5 ;  /* 0x0000000b080b7211 */ /* 0x000fca00078228ff */
[----:B------:R-:W-:Y:S02]  /*0720*/  IMAD.X R30, R30, 0x1, R9, P1 ;  /* 0x000000011e1e7824 */ /* 0x000fe400008e0609 */
[----:B----4-:R-:W-:Y:S01]  /*0730*/  FFMA R35, R34, R24, R35 ;  /* 0x0000001822237223 */ /* 0x010fe20000000023 */
[----:B------:R-:W-:-:S03]  /*0740*/  IADD3 R24, P2, PT, R20, 0x20, RZ ;  /* 0x0000002014187810 */ /* 0x000fc60007f5e0ff */
[----:B---3--:R-:W-:-:S04]  /*0750*/  FFMA R35, R36, R28, R35 ;  /* 0x0000001c24237223 */ /* 0x008fc80000000023 */
[----:B------:R-:W-:Y:S01]  /*0760*/  FFMA R22, R37, R22, R35 ;  /* 0x0000001625167223 */ /* 0x000fe20000000023 */
[----:B0-----:R-:W-:-:S03]  /*0770*/  IMAD.X R21, RZ, RZ, R21, P2 ;  /* 0x000000ffff157224 */ /* 0x001fc600010e0615 */
[----:B------:R-:W-:Y:S01]  /*0780*/  FFMA R28, R25, R26, R22 ;  /* 0x0000001a191c7223 */ /* 0x000fe20000000016 */
[----:B------:R-:W-:Y:S06]  /*0790*/  @P0 BRA `(.L_x_3) ;  /* 0xfffffffc00380947 */ /* 0x000fec000383ffff */
[----:B------:R-:W-:Y:S02]  /*07a0*/  IMAD.MOV.U32 R11, RZ, RZ, R0 ;  /* 0x000000ffff0b7224 */ /* 0x000fe400078e0000 */
[----:B------:R-:W-:-:S07]  /*07b0*/  IMAD.MOV.U32 R19, RZ, RZ, R3 ;  /* 0x000000ffff137224 */ /* 0x000fce00078e0003 */
.L_x_2:
[----:B------:R-:W-:-:S04]  /*07c0*/  ISETP.NE.U32.AND P0, PT, R2, RZ, PT ;  /* 0x000000ff0200720c */ /* 0x000fc80003f05070 */
[----:B------:R-:W-:-:S13]  /*07d0*/  ISETP.NE.AND.EX P0, PT, RZ, RZ, PT, P0 ;  /* 0x000000ffff00720c */ /* 0x000fda0003f05300 */
[----:B------:R-:W-:Y:S05]  /*07e0*/  @!P0 BRA `(.L_x_4) ;  /* 0x0000000800048947 */ /* 0x000fea0003800000 */
[----:B------:R-:W-:-:S04]  /*07f0*/  IADD3 R20, P1, PT, R2, -0x1, RZ ;  /* 0xffffffff02147810 */ /* 0x000fc80007f3e0ff */
[----:B------:R-:W-:Y:S01]  /*0800*/  ISETP.GE.U32.AND P0, PT, R20, 0x3, PT ;  /* 0x000000031400780c */ /* 0x000fe20003f06070 */
[----:B------:R-:W-:-:S05]  /*0810*/  IMAD.X R20, RZ, RZ, -0x1, P1 ;  /* 0xffffffffff147424 */ /* 0x000fca00008e06ff */
[----:B------:R-:W-:-:S13]  /*0820*/  ISETP.GE.U32.AND.EX P0, PT, R20, RZ, PT, P0 ;  /* 0x000000ff1400720c */ /* 0x000fda0003f06100 */
[----:B------:R-:W-:Y:S05]  /*0830*/  @!P0 BRA `(.L_x_5) ;  /* 0x0000000000ec8947 */ /* 0x000fea0003800000 */
[----:B------:R-:W0:Y:S01]  /*0840*/  LDCU.64 UR8, c[0x0][0x3b0] ;  /* 0x00007600ff0877ac */ /* 0x000e220008000a00 */
[----:B------:R-:W-:Y:S02]  /*0850*/  IMAD.MOV.U32 R20, RZ, RZ, R10 ;  /* 0x000000ffff147224 */ /* 0x000fe400078e000a */
[----:B------:R-:W-:Y:S01]  /*0860*/  IMAD.MOV.U32 R21, RZ, RZ, R5 ;  /* 0x000000ffff157224 */ /* 0x000fe200078e0005 */
[----:B------:R-:W1:Y:S01]  /*0870*/  LDCU.64 UR10, c[0x0][0x390] ;  /* 0x00007200ff0a77ac */ /* 0x000e620008000a00 */
[C---:B------:R-:W-:Y:S02]  /*0880*/  VIADD R5, R11.reuse, 0x1 ;  /* 0x000000010b057836 */ /* 0x040fe40000000000 */
[C---:B------:R-:W-:Y:S01]  /*0890*/  VIADD R29, R11.reuse, 0x2 ;  /* 0x000000020b1d7836 */ /* 0x040fe20000000000 */
[----:B------:R-:W-:Y:S01]  /*08a0*/  UMOV UR4, URZ ;  /* 0x000000ff00047c82 */ /* 0x000fe20008000000 */
[----:B------:R-:W-:Y:S01]  /*08b0*/  VIADD R35, R11, 0x3 ;  /* 0x000000030b237836 */ /* 0x000fe20000000000 */
[----:B------:R-:W-:Y:S01]  /*08c0*/  MOV R23, UR4 ;  /* 0x0000000400177c02 */ /* 0x000fe20008000f00 */
[----:B0-----:R-:W-:-:S02]  /*08d0*/  IMAD R22, R19, UR8, RZ ;  /* 0x0000000813167c24 */ /* 0x001fc4000f8e02ff */
[----:B------:R-:W-:-:S04]  /*08e0*/  IMAD.WIDE.U32 R20, R11, UR8, R20 ;  /* 0x000000080b147c25 */ /* 0x000fc8000f8e0014 */
[----:B------:R-:W-:Y:S01]  /*08f0*/  IMAD R27, R11, UR9, R22 ;  /* 0x000000090b1b7c24 */ /* 0x000fe2000f8e0216 */
[----:B-1----:R-:W-:Y:S01]  /*0900*/  LEA R32, P0, R20, UR10, 0x2 ;  /* 0x0000000a14207c11 */ /* 0x002fe2000f8010ff */
[----:B------:R-:W-:Y:S02]  /*0910*/  IMAD.MOV.U32 R22, RZ, RZ, R10 ;  /* 0x000000ffff167224 */ /* 0x000fe400078e000a */
[----:B------:R-:W-:Y:S02]  /*0920*/  IMAD.IADD R21, R21, 0x1, R27 ;  /* 0x0000000115157824 */ /* 0x000fe400078e021b */
[----:B------:R-:W-:-:S03]  /*0930*/  IMAD.WIDE.U32 R24, R5, UR8, R22 ;  /* 0x0000000805187c25 */ /* 0x000fc6000f8e0016 */
[----:B------:R-:W-:Y:S01]  /*0940*/  LEA.HI.X R33, R20, UR11, R21, 0x2, P0 ;  /* 0x0000000b14217c11 */ /* 0x000fe200080f1415 */
[----:B------:R-:W-:Y:S01]  /*0950*/  IMAD R25, R5, UR9, R25 ;  /* 0x0000000905197c24 */ /* 0x000fe2000f8e0219 */
[----:B------:R-:W0:Y:S01]  /*0960*/  LDC.64 R20, c[0x0][0x388] ;  /* 0x0000e200ff147b82 */ /* 0x000e220000000a00 */
[C---:B------:R-:W-:Y:S01]  /*0970*/  LEA R30, P1, R24.reuse, UR10, 0x2 ;  /* 0x0000000a181e7c11 */ /* 0x040fe2000f8210ff */
[C---:B------:R-:W-:Y:S01]  /*0980*/  IMAD.WIDE.U32 R26, R29.reuse, UR8, R22 ;  /* 0x000000081d1a7c25 */ /* 0x040fe2000f8e0016 */
[----:B------:R1:W2:Y:S02]  /*0990*/  LDG.E R34, desc[UR6][R32.64] ;  /* 0x0000000620227981 */ /* 0x0002a4000c1e1900 */
[----:B------:R-:W-:Y:S01]  /*09a0*/  LEA.HI.X R31, R24, UR11, R25, 0x2, P1 ;  /* 0x0000000b181f7c11 */ /* 0x000fe200088f1419 */
[----:B------:R-:W-:Y:S01]  /*09b0*/  IMAD R25, R29, UR9, R27 ;  /* 0x000000091d197c24 */ /* 0x000fe2000f8e021b */
[C---:B------:R-:W-:Y:S01]  /*09c0*/  LEA R24, P0, R26.reuse, UR10, 0x2 ;  /* 0x0000000a1a187c11 */ /* 0x040fe2000f8010ff */
[----:B------:R-:W-:Y:S01]  /*09d0*/  IMAD.WIDE.U32 R22, R35, UR8, R22 ;  /* 0x0000000823167c25 */ /* 0x000fe2000f8e0016 */
[----:B------:R-:W-:Y:S01]  /*09e0*/  IADD3 R5, P1, PT, R5, R14, RZ ;  /* 0x0000000e05057210 */ /* 0x000fe20007f3e0ff */
[----:B------:R-:W3:Y:S01]  /*09f0*/  LDG.E R30, desc[UR6][R30.64] ;  /* 0x000000061e1e7981 */ /* 0x000ee2000c1e1900 */
[----:B------:R-:W-:Y:S01]  /*0a00*/  LEA.HI.X R25, R26, UR11, R25, 0x2, P0 ;  /* 0x0000000b1a197c11 */ /* 0x000fe200080f1419 */
[----:B------:R-:W-:Y:S01]  /*0a10*/  IMAD R23, R35, UR9, R23 ;  /* 0x0000000923177c24 */ /* 0x000fe2000f8e0217 */
[----:B------:R-:W-:-:S03]  /*0a20*/  LEA R26, P0, R22, UR10, 0x2 ;  /* 0x0000000a161a7c11 */ /* 0x000fc6000f8010ff */
[----:B------:R-:W4:Y:S01]  /*0a30*/  LDG.E R24, desc[UR6][R24.64] ;  /* 0x0000000618187981 */ /* 0x000f22000c1e1900 */
[----:B------:R-:W-:Y:S02]  /*0a40*/  LEA.HI.X R27, R22, UR11, R23, 0x2, P0 ;  /* 0x0000000b161b7c11 */ /* 0x000fe400080f1417 */
[----:B------:R-:W-:-:S03]  /*0a50*/  IADD3 R23, P0, PT, R11, R14, RZ ;  /* 0x0000000e0b177210 */ /* 0x000fc60007f1e0ff */
[----:B------:R-:W4:Y:S02]  /*0a60*/  LDG.E R26, desc[UR6][R26.64] ;  /* 0x000000061a1a7981 */ /* 0x000f24000c1e1900 */
[--C-:B------:R-:W-:Y:S01]  /*0a70*/  IMAD.X R36, R19, 0x1, R6.reuse, P0 ;  /* 0x0000000113247824 */ /* 0x100fe200000e0606 */
[----:B0-----:R-:W-:Y:S01]  /*0a80*/  LEA R22, P0, R23, R20, 0x2 ;  /* 0x0000001417167211 */ /* 0x001fe200078010ff */
[----:B------:R-:W-:Y:S01]  /*0a90*/  IMAD.X R19, RZ, RZ, R6, P1 ;  /* 0x000000ffff137224 */ /* 0x000fe200008e0606 */
[----:B------:R-:W-:Y:S02]  /*0aa0*/  IADD3 R29, P1, PT, R29, R14, RZ ;  /* 0x0000000e1d1d7210 */ /* 0x000fe40007f3e0ff */
[----:B------:R-:W-:Y:S02]  /*0ab0*/  LEA.HI.X R23, R23, R21, R36, 0x2, P0 ;  /* 0x0000001517177211 */ /* 0x000fe400000f1424 */
[----:B------:R-:W-:-:S04]  /*0ac0*/  LEA R36, P0, R5, R20, 0x2 ;  /* 0x0000001405247211 */ /* 0x000fc800078010ff */
[-C--:B------:R-:W-:Y:S01]  /*0ad0*/  LEA.HI.X R37, R5, R21.reuse, R19, 0x2, P0 ;  /* 0x0000001505257211 */ /* 0x080fe200000f1413 */
[--C-:B------:R-:W-:Y:S01]  /*0ae0*/  IMAD.X R5, RZ, RZ, R6.reuse, P1 ;  /* 0x000000ffff057224 */ /* 0x100fe200008e0606 */
[----:B-1----:R-:W-:Y:S01]  /*0af0*/  LEA R32, P0, R29, R20, 0x2 ;  /* 0x000000141d207211 */ /* 0x002fe200078010ff */
[----:B------:R-:W2:Y:S01]  /*0b00*/  LDG.E R23, desc[UR6][R22.64] ;  /* 0x0000000616177981 */ /* 0x000ea2000c1e1900 */
[----:B------:R-:W-:Y:S02]  /*0b10*/  IADD3 R35, P1, PT, R35, R14, RZ ;  /* 0x0000000e23237210 */ /* 0x000fe40007f3e0ff */
[----:B------:R-:W-:Y:S01]  /*0b20*/  LEA.HI.X R33, R29, R21, R5, 0x2, P0 ;  /* 0x000000151d217211 */ /* 0x000fe200000f1405 */
[----:B------:R-:W3:Y:S01]  /*0b30*/  LDG.E R37, desc[UR6][R36.64] ;  /* 0x0000000624257981 */ /* 0x000ee2000c1e1900 */
[----:B------:R-:W-:Y:S01]  /*0b40*/  LEA R20, P0, R35, R20, 0x2 ;  /* 0x0000001423147211 */ /* 0x000fe200078010ff */
[----:B------:R-:W-:-:S03]  /*0b50*/  IMAD.X R5, RZ, RZ, R6, P1 ;  /* 0x000000ffff057224 */ /* 0x000fc600008e0606 */
[----:B------:R-:W4:Y:S02]  /*0b60*/  LDG.E R33, desc[UR6][R32.64] ;  /* 0x0000000620217981 */ /* 0x000f24000c1e1900 */
[----:B------:R-:W-:-:S06]  /*0b70*/  LEA.HI.X R21, R35, R21, R5, 0x2, P0 ;  /* 0x0000001523157211 */ /* 0x000fcc00000f1405 */
[----:B------:R-:W4:Y:S01]  /*0b80*/  LDG.E R21, desc[UR6][R20.64] ;  /* 0x0000000614157981 */ /* 0x000f22000c1e1900 */
[----:B------:R-:W-:Y:S02]  /*0b90*/  IMAD.MOV.U32 R19, RZ, RZ, RZ ;  /* 0x000000ffff137224 */ /* 0x000fe400078e00ff */
[----:B------:R-:W-:Y:S02]  /*0ba0*/  VIADD R11, R11, 0x4 ;  /* 0x000000040b0b7836 */ /* 0x000fe40000000000 */
[----:B--2--5:R-:W-:-:S04]  /*0bb0*/  FFMA R34, R23, R34, R28 ;  /* 0x0000002217227223 */ /* 0x024fc8000000001c */
[----:B---3--:R-:W-:-:S04]  /*0bc0*/  FFMA R30, R37, R30, R34 ;  /* 0x0000001e251e7223 */ /* 0x008fc80000000022 */
[----:B----4-:R-:W-:-:S04]  /*0bd0*/  FFMA R30, R33, R24, R30 ;  /* 0x00000018211e7223 */ /* 0x010fc8000000001e */
[----:B------:R-:W-:-:S07]  /*0be0*/  FFMA R28, R21, R26, R30 ;  /* 0x0000001a151c7223 */ /* 0x000fce000000001e */
.L_x_5:
[----:B------:R-:W-:-:S04]  /*0bf0*/  LOP3.LUT R5, R18, 0x3, RZ, 0xc0, !PT ;  /* 0x0000000312057812 */ /* 0x000fc800078ec0ff */
[----:B------:R-:W-:-:S04]  /*0c00*/  ISETP.NE.U32.AND P0, PT, R5, RZ, PT ;  /* 0x000000ff0500720c */ /* 0x000fc80003f05070 */
[----:B------:R-:W-:-:S13]  /*0c10*/  ISETP.NE.AND.EX P0, PT, RZ, RZ, PT, P0 ;  /* 0x000000ffff00720c */ /* 0x000fda0003f05300 */
[----:B------:R-:W-:Y:S05]  /*0c20*/  @!P0 BRA `(.L_x_4) ;  /* 0x0000000000f48947 */ /* 0x000fea0003800000 */
[----:B------:R-:W-:Y:S02]  /*0c30*/  ISETP.NE.U32.AND P1, PT, R5, 0x1, PT ;  /* 0x000000010500780c */ /* 0x000fe40003f25070 */
[----:B------:R-:W-:Y:S02]  /*0c40*/  LOP3.LUT R18, R18, 0x1, RZ, 0xc0, !PT ;  /* 0x0000000112127812 */ /* 0x000fe400078ec0ff */
[----:B------:R-:W-:Y:S02]  /*0c50*/  ISETP.NE.AND.EX P1, PT, RZ, RZ, PT, P1 ;  /* 0x000000ffff00720c */ /* 0x000fe40003f25310 */
[----:B------:R-:W-:-:S04]  /*0c60*/  ISETP.NE.U32.AND P0, PT, R18, 0x1, PT ;  /* 0x000000011200780c */ /* 0x000fc80003f05070 */
[----:B------:R-:W-:-:S07]  /*0c70*/  ISETP.NE.U32.AND.EX P0, PT, RZ, RZ, PT, P0 ;  /* 0x000000ffff00720c */ /* 0x000fce0003f05100 */
[----:B------:R-:W-:Y:S06]  /*0c80*/  @!P1 BRA `(.L_x_6) ;  /* 0x00000000008c9947 */ /* 0x000fec0003800000 */
[----:B------:R-:W0:Y:S01]  /*0c90*/  LDCU.64 UR8, c[0x0][0x3b0] ;  /* 0x00007600ff0877ac */ /* 0x000e220008000a00 */
[----:B------:R-:W1:Y:S01]  /*0ca0*/  LDC.64 R22, c[0x0][0x388] ;  /* 0x0000e200ff167b82 */ /* 0x000e620000000a00 */
[--C-:B------:R-:W-:Y:S01]  /*0cb0*/  IMAD.MOV.U32 R20, RZ, RZ, R10.reuse ;  /* 0x000000ffff147224 */ /* 0x100fe200078e000a */
[----:B------:R-:W2:Y:S01]  /*0cc0*/  LDCU.64 UR10, c[0x0][0x390] ;  /* 0x00007200ff0a77ac */ /* 0x000ea20008000a00 */
[----:B------:R-:W-:Y:S01]  /*0cd0*/  IMAD.MOV.U32 R24, RZ, RZ, R10 ;  /* 0x000000ffff187224 */ /* 0x000fe200078e000a */
[----:B------:R-:W-:Y:S02]  /*0ce0*/  UMOV UR4, URZ ;  /* 0x000000ff00047c82 */ /* 0x000fe40008000000 */
[----:B------:R-:W-:Y:S02]  /*0cf0*/  IMAD.U32 R21, RZ, RZ, UR4 ;  /* 0x00000004ff157e24 */ /* 0x000fe4000f8e00ff */
[----:B------:R-:W-:Y:S02]  /*0d00*/  IMAD.U32 R25, RZ, RZ, UR4 ;  /* 0x00000004ff197e24 */ /* 0x000fe4000f8e00ff */
[----:B0-----:R-:W-:-:S02]  /*0d10*/  IMAD R18, R19, UR8, RZ ;  /* 0x0000000813127c24 */ /* 0x001fc4000f8e02ff */
[----:B------:R-:W-:-:S04]  /*0d20*/  IMAD.WIDE.U32 R26, R11, UR8, R20 ;  /* 0x000000080b1a7c25 */ /* 0x000fc8000f8e0014 */
[----:B------:R-:W-:Y:S01]  /*0d30*/  IMAD R5, R11, UR9, R18 ;  /* 0x000000090b057c24 */ /* 0x000fe2000f8e0212 */
[----:B--2---:R-:W-:-:S04]  /*0d40*/  LEA R20, P2, R26, UR10, 0x2 ;  /* 0x0000000a1a147c11 */ /* 0x004fc8000f8410ff */
[----:B------:R-:W-:Y:S01]  /*0d50*/  IADD3 R21, PT, PT, R27, R5, RZ ;  /* 0x000000051b157210 */ /* 0x000fe20007ffe0ff */
[C---:B------:R-:W-:Y:S01]  /*0d60*/  VIADD R27, R11.reuse, 0x1 ;  /* 0x000000010b1b7836 */ /* 0x040fe20000000000 */
[----:B------:R-:W-:Y:S02]  /*0d70*/  IADD3 R5, P1, PT, R11, R14, RZ ;  /* 0x0000000e0b057210 */ /* 0x000fe40007f3e0ff */
[----:B------:R-:W-:Y:S01]  /*0d80*/  LEA.HI.X R21, R26, UR11, R21, 0x2, P2 ;  /* 0x0000000b1a157c11 */ /* 0x000fe200090f1415 */
[----:B------:R-:W-:Y:S01]  /*0d90*/  IMAD.WIDE.U32 R24, R27, UR8, R24 ;  /* 0x000000081b187c25 */ /* 0x000fe2000f8e0018 */
[----:B-1----:R-:W-:-:S03]  /*0da0*/  LEA R30, P2, R5, R22, 0x2 ;  /* 0x00000016051e7211 */ /* 0x002fc600078410ff */
[----:B------:R-:W-:Y:S01]  /*0db0*/  IMAD.X R18, R19, 0x1, R6, P1 ;  /* 0x0000000113127824 */ /* 0x000fe200008e0606 */
[C---:B------:R-:W-:Y:S01]  /*0dc0*/  IADD3 R19, P3, PT, R27.reuse, R14, RZ ;  /* 0x0000000e1b137210 */ /* 0x040fe20007f7e0ff */
[----:B------:R-:W-:Y:S01]  /*0dd0*/  IMAD R27, R27, UR9, R25 ;  /* 0x000000091b1b7c24 */ /* 0x000fe2000f8e0219 */
[C---:B------:R-:W-:Y:S01]  /*0de0*/  LEA R26, P1, R24.reuse, UR10, 0x2 ;  /* 0x0000000a181a7c11 */ /* 0x040fe2000f8210ff */
[----:B------:R-:W2:Y:S01]  /*0df0*/  LDG.E R20, desc[UR6][R20.64] ;  /* 0x0000000614147981 */ /* 0x000ea2000c1e1900 */
[-C--:B------:R-:W-:Y:S01]  /*0e00*/  LEA.HI.X R31, R5, R23.reuse, R18, 0x2, P2 ;  /* 0x00000017051f7211 */ /* 0x080fe200010f1412 */
[----:B------:R-:W-:Y:S01]  /*0e10*/  IMAD.X R18, RZ, RZ, R6, P3 ;  /* 0x000000ffff127224 */ /* 0x000fe200018e0606 */
[C---:B------:R-:W-:Y:S02]  /*0e20*/  LEA R22, P2, R19.reuse, R22, 0x2 ;  /* 0x0000001613167211 */ /* 0x040fe400078410ff */
[----:B------:R-:W-:Y:S02]  /*0e30*/  LEA.HI.X R27, R24, UR11, R27, 0x2, P1 ;  /* 0x0000000b181b7c11 */ /* 0x000fe400088f141b */
[----:B------:R-:W-:Y:S01]  /*0e40*/  LEA.HI.X R23, R19, R23, R18, 0x2, P2 ;  /* 0x0000001713177211 */ /* 0x000fe200010f1412 */
[----:B------:R-:W2:Y:S04]  /*0e50*/  LDG.E R31, desc[UR6][R30.64] ;  /* 0x000000061e1f7981 */ /* 0x000ea8000c1e1900 */
[----:B------:R-:W3:Y:S04]  /*0e60*/  LDG.E R26, desc[UR6][R26.64] ;  /* 0x000000061a1a7981 */ /* 0x000ee8000c1e1900 */
[----:B------:R-:W3:Y:S01]  /*0e70*/  LDG.E R23, desc[UR6][R22.64] ;  /* 0x0000000616177981 */ /* 0x000ee2000c1e1900 */
[----:B------:R-:W-:-:S02]  /*0e80*/  IMAD.MOV.U32 R19, RZ, RZ, RZ ;  /* 0x000000ffff137224 */ /* 0x000fc400078e00ff */
[----:B------:R-:W-:Y:S02]  /*0e90*/  VIADD R11, R11, 0x2 ;  /* 0x000000020b0b7836 */ /* 0x000fe40000000000 */
[----:B--2--5:R-:W-:-:S04]  /*0ea0*/  FFMA R28, R31, R20, R28 ;  /* 0x000000141f1c7223 */ /* 0x024fc8000000001c */
[----:B---3--:R-:W-:-:S07]  /*0eb0*/  FFMA R28, R23, R26, R28 ;  /* 0x0000001a171c7223 */ /* 0x008fce000000001c */
.L_x_6:
[----:B------:R-:W-:Y:S05]  /*0ec0*/  @P0 BRA `(.L_x_4) ;  /* 0x00000000004c0947 */ /* 0x000fea0003800000 */
[----:B------:R-:W0:Y:S01]  /*0ed0*/  LDCU.64 UR8, c[0x0][0x3b0] ;  /* 0x00007600ff0877ac */ /* 0x000e220008000a00 */
[----:B------:R-:W1:Y:S01]  /*0ee0*/  LDC.64 R20, c[0x0][0x388] ;  /* 0x0000e200ff147b82 */ /* 0x000e620000000a00 */
[----:B------:R-:W-:Y:S01]  /*0ef0*/  IMAD.MOV.U32 R22, RZ, RZ, R10 ;  /* 0x000000ffff167224 */ /* 0x000fe200078e000a */
[----:B------:R-:W-:Y:S01]  /*0f00*/  IADD3 R24, P0, PT, R11, R14, RZ ;  /* 0x0000000e0b187210 */ /* 0x000fe20007f1e0ff */
[----:B------:R-:W2:Y:S01]  /*0f10*/  LDCU.64 UR10, c[0x0][0x390] ;  /* 0x00007200ff0a77ac */ /* 0x000ea20008000a00 */
[----:B------:R-:W-:Y:S02]  /*0f20*/  UMOV UR4, URZ ;  /* 0x000000ff00047c82 */ /* 0x000fe40008000000 */
[----:B------:R-:W-:Y:S02]  /*0f30*/  IMAD.U32 R23, RZ, RZ, UR4 ;  /* 0x00000004ff177e24 */ /* 0x000fe4000f8e00ff */
[C---:B0-----:R-:W-:Y:S02]  /*0f40*/  IMAD R18, R19.reuse, UR8, RZ ;  /* 0x0000000813127c24 */ /* 0x041fe4000f8e02ff */
[----:B------:R-:W-:-:S02]  /*0f50*/  IMAD.X R19, R19, 0x1, R6, P0 ;  /* 0x0000000113137824 */ /* 0x000fc400000e0606 */
[C---:B------:R-:W-:Y:S02]  /*0f60*/  IMAD R5, R11.reuse, UR9, R18 ;  /* 0x000000090b057c24 */ /* 0x040fe4000f8e0212 */
[----:B------:R-:W-:Y:S01]  /*0f70*/  IMAD.WIDE.U32 R10, R11, UR8, R22 ;  /* 0x000000080b0a7c25 */ /* 0x000fe2000f8e0016 */
[----:B-1----:R-:W-:-:S03]  /*0f80*/  LEA R20, P0, R24, R20, 0x2 ;  /* 0x0000001418147211 */ /* 0x002fc600078010ff */
[----:B------:R-:W-:Y:S01]  /*0f90*/  IMAD.IADD R5, R11, 0x1, R5 ;  /* 0x000000010b057824 */ /* 0x000fe200078e0205 */
[----:B--2---:R-:W-:Y:S02]  /*0fa0*/  LEA R18, P1, R10, UR10, 0x2 ;  /* 0x0000000a0a127c11 */ /* 0x004fe4000f8210ff */
[----:B------:R-:W-:Y:S02]  /*0fb0*/  LEA.HI.X R21, R24, R21, R19, 0x2, P0 ;  /* 0x0000001518157211 */ /* 0x000fe400000f1413 */
[----:B------:R-:W-:-:S04]  /*0fc0*/  LEA.HI.X R19, R10, UR11, R5, 0x2, P1 ;  /* 0x0000000b0a137c11 */ /* 0x000fc800088f1405 */
[----:B------:R-:W2:Y:S04]  /*0fd0*/  LDG.E R21, desc[UR6][R20.64] ;  /* 0x0000000614157981 */ /* 0x000ea8000c1e1900 */
[----:B------:R-:W2:Y:S02]  /*0fe0*/  LDG.E R18, desc[UR6][R18.64] ;  /* 0x0000000612127981 */ /* 0x000ea4000c1e1900 */
[----:B--2--5:R-:W-:-:S07]  /*0ff0*/  FFMA R28, R21, R18, R28 ;  /* 0x00000012151c7223 */ /* 0x024fce000000001c */
.L_x_4:
[----:B------:R-:W0:Y:S01]  /*1000*/  LDCU.64 UR4, c[0x0][0x380] ;  /* 0x00007000ff0477ac */ /* 0x000e220008000a00 */
[C---:B------:R-:W-:Y:S01]  /*1010*/  IADD3 R5, P0, PT, R7.reuse, R16, RZ ;  /* 0x0000001007057210 */ /* 0x040fe20007f1e0ff */
[----:B------:R-:W-:-:S04]  /*1020*/  VIADD R7, R7, 0x1 ;  /* 0x0000000107077836 */ /* 0x000fc80000000000 */
[----:B------:R-:W-:Y:S01]  /*1030*/  IMAD.X R18, RZ, RZ, R4, P0 ;  /* 0x000000ffff127224 */ /* 0x000fe200000e0604 */
[C---:B0-----:R-:W-:Y:S01]  /*1040*/  LEA R10, P0, R5.reuse, UR4, 0x2 ;  /* 0x00000004050a7c11 */ /* 0x041fe2000f8010ff */
[----:B------:R-:W0:Y:S03]  /*1050*/  LDCU UR4, c[0x0][0x3b8] ;  /* 0x00007700ff0477ac */ /* 0x000e260008000800 */
[----:B------:R-:W-:-:S05]  /*1060*/  LEA.HI.X R11, R5, UR5, R18, 0x2, P0 ;  /* 0x00000005050b7c11 */ /* 0x000fca00080f1412 */
[----:B-----5:R1:W-:Y:S01]  /*1070*/  STG.E desc[UR6][R10.64], R28 ;  /* 0x0000001c0a007986 */ /* 0x0203e2000c101906 */
[----:B0-----:R-:W-:-:S13]  /*1080*/  ISETP.NE.AND P0, PT, R7, UR4, PT ;  /* 0x0000000407007c0c */ /* 0x001fda000bf05270 */
[----:B-1----:R-:W-:Y:S05]  /*1090*/  @!P0 EXIT ;  /* 0x000000000000894d */ /* 0x002fea0003800000 */
[----:B------:R-:W0:Y:S01]  /*10a0*/  LDCU.64 UR4, c[0x0][0x3b0] ;  /* 0x00007600ff0477ac */ /* 0x000e220008000a00 */
[----:B------:R-:W-:-:S05]  /*10b0*/  IMAD.IADD R10, R12, 0x1, R7 ;  /* 0x000000010c0a7824 */ /* 0x000fca00078e0207 */
[----:B0-----:R-:W-:-:S04]  /*10c0*/  ISETP.GE.U32.AND P0, PT, R10, UR4, PT ;  /* 0x000000040a007c0c */ /* 0x001fc8000bf06070 */
[----:B------:R-:W-:-:S13]  /*10d0*/  ISETP.GE.AND.EX P0, PT, RZ, UR5, PT, P0 ;  /* 0x00000005ff007c0c */ /* 0x000fda000bf06300 */
[----:B------:R-:W-:Y:S05]  /*10e0*/  @!P0 BRA `(.L_x_7) ;  /* 0xfffffff000848947 */ /* 0x000fea000383ffff */
[----:B------:R-:W-:Y:S05]  /*10f0*/  EXIT ;  /* 0x000000000000794d */ /* 0x000fea0003800000 */
.L_x_8:
[----:B------:R-:W-:-:S00]  /*1100*/  BRA `(.L_x_8) ;  /* 0xfffffffc00fc7947 */ /* 0x000fc0000383ffff */
[----:B------:R-:W-:-:S00]  /*1110*/  NOP ;  /* 0x0000000000007918 */ /* 0x000fc00000000000 */
        /* <DEDUP_REMOVED lines=14> */
.L_x_9:


//--------------------- .nv.shared.reserved.0     --------------------------
	.section	.nv.shared.reserved.0,"aw",@nobits
	.weak		__nv_reservedSMEM_offset_0_alias
	.size		__nv_reservedSMEM_offset_0_alias, 0, 64
	.other		__nv_reservedSMEM_offset_0_alias,@"STO_CUDA_RESERVED_SHARED STV_DEFAULT"
__nv_reservedSMEM_offset_0_alias:
	.zero		0
	.zero		64


//--------------------- .nv.constant0._Z12linear_floatPfPKfS1_S1_llli --------------------------
	.section	.nv.constant0._Z12linear_floatPfPKfS1_S1_llli,"a",@progbits
	.sectionflags	@""
	.align	4
.nv.constant0._Z12linear_floatPfPKfS1_S1_llli:
	.zero		956


//--------------------- SYMBOLS --------------------------

	.type		.nv.reservedSmem.offset0,@object
	.size		.nv.reservedSmem.offset0,0x4
